//
// Generated by NVIDIA NVVM Compiler
//
// Compiler Build ID: CL-36424714
// Cuda compilation tools, release 13.0, V13.0.88
// Based on NVVM 20.0.0
//

.version 9.0
.target sm_100
.address_size 64

	// .globl	_Z28reduccion_memoria_compartidaPfj
.extern .shared .align 16 .b8 s_data[];

.visible .entry _Z28reduccion_memoria_compartidaPfj(
	.param .u64 .ptr .align 1 _Z28reduccion_memoria_compartidaPfj_param_0,
	.param .u32 _Z28reduccion_memoria_compartidaPfj_param_1
)
{
	.reg .pred 	%p<6>;
	.reg .b32 	%r<17>;
	.reg .b32 	%f<9>;
	.reg .b64 	%rd<7>;

	ld.param.u64 	%rd2, [_Z28reduccion_memoria_compartidaPfj_param_0];
	ld.param.u32 	%r8, [_Z28reduccion_memoria_compartidaPfj_param_1];
	cvta.to.global.u64 	%rd1, %rd2;
	mov.u32 	%r1, %ctaid.x;
	mov.u32 	%r2, %ntid.x;
	mov.u32 	%r3, %tid.x;
	mad.lo.s32 	%r4, %r1, %r2, %r3;
	setp.ge.u32 	%p1, %r4, %r8;
	mov.f32 	%f8, 0f00000000;
	@%p1 bra 	$L__BB0_2;
	mul.wide.u32 	%rd3, %r4, 4;
	add.s64 	%rd4, %rd1, %rd3;
	ld.global.f32 	%f8, [%rd4];
$L__BB0_2:
	shl.b32 	%r9, %r3, 2;
	mov.u32 	%r10, s_data;
	add.s32 	%r5, %r10, %r9;
	st.shared.f32 	[%r5], %f8;
	bar.sync 	0;
	setp.lt.u32 	%p2, %r2, 2;
	@%p2 bra 	$L__BB0_7;
	mov.b32 	%r16, 1;
$L__BB0_4:
	shl.b32 	%r7, %r16, 1;
	add.s32 	%r12, %r7, -1;
	and.b32  	%r13, %r12, %r4;
	setp.ne.s32 	%p3, %r13, 0;
	@%p3 bra 	$L__BB0_6;
	shl.b32 	%r14, %r16, 2;
	add.s32 	%r15, %r5, %r14;
	ld.shared.f32 	%f4, [%r15];
	ld.shared.f32 	%f5, [%r5];
	add.f32 	%f6, %f4, %f5;
	st.shared.f32 	[%r5], %f6;
$L__BB0_6:
	bar.sync 	0;
	setp.lt.u32 	%p4, %r7, %r2;
	mov.u32 	%r16, %r7;
	@%p4 bra 	$L__BB0_4;
$L__BB0_7:
	setp.ne.s32 	%p5, %r3, 0;
	@%p5 bra 	$L__BB0_9;
	ld.shared.f32 	%f7, [s_data];
	mul.wide.u32 	%rd5, %r1, 4;
	add.s64 	%rd6, %rd1, %rd5;
	st.global.f32 	[%rd6], %f7;
$L__BB0_9:
	ret;

}


// ===== COMPILED SASS (sm_100) =====

	.target	sm_100

	.elftype	@"ET_EXEC"


//--------------------- .note.nv.tkinfo           --------------------------
	.section	.note.nv.tkinfo,"",@"SHT_NOTE"
	.sectionflags	@"SHF_NOTE_NV_TKINFO"
	.tkinfo
        /*0018*/ 	.word	0x00000002
        /*0030*/ 	.string	""
        /*0030*/ 	.string	"ptxas"
        /*0030*/ 	.string	"Cuda compilation tools, release 13.0, V13.0.88"
        /*0030*/ 	.string	"Build cuda_13.0.r13.0/compiler.36424714_0"
        /*0030*/ 	.string	"-arch sm_100 -m 64 "



//--------------------- .note.nv.cuinfo           --------------------------
	.section	.note.nv.cuinfo,"",@"SHT_NOTE"
	.sectionflags	@"SHF_NOTE_NV_CUINFO"
        /*0018*/ 	.short	0x0002
        /*001a*/ 	.short	0x0064
        /*001c*/ 	.short	0x0082
	.zero		2


//--------------------- .nv.info                  --------------------------
	.section	.nv.info,"",@"SHT_CUDA_INFO"
	.align	4


	//----- nvinfo : EIATTR_REGCOUNT
	.align		4
        /*0000*/ 	.byte	0x04, 0x2f
        /*0002*/ 	.short	(.L_1 - .L_0)
	.align		4
.L_0:
        /*0004*/ 	.word	index@(_Z28reduccion_memoria_compartidaPfj)
        /*0008*/ 	.word	0x0000000c


	//----- nvinfo : EIATTR_FRAME_SIZE
	.align		4
.L_1:
        /*000c*/ 	.byte	0x04, 0x11
        /*000e*/ 	.short	(.L_3 - .L_2)
	.align		4
.L_2:
        /*0010*/ 	.word	index@(_Z28reduccion_memoria_compartidaPfj)
        /*0014*/ 	.word	0x00000000


	//----- nvinfo : EIATTR_MIN_STACK_SIZE
	.align		4
.L_3:
        /*0018*/ 	.byte	0x04, 0x12
        /*001a*/ 	.short	(.L_5 - .L_4)
	.align		4
.L_4:
        /*001c*/ 	.word	index@(_Z28reduccion_memoria_compartidaPfj)
        /*0020*/ 	.word	0x00000000
.L_5:


//--------------------- .nv.compat                --------------------------
	.section	.nv.compat,"",@"SHT_CUDA_COMPAT_INFO"
	.align	4
        /*0000*/ 	.byte	0x02, 0x09, 0x00, 0x00, 0x02, 0x02, 0x01, 0x00, 0x02, 0x05, 0x05, 0x00, 0x03, 0x07, 0x01, 0x01
        /*0010*/ 	.byte	0x02, 0x03, 0x00, 0x00, 0x02, 0x06, 0x01, 0x00, 0x04, 0x0b, 0x08, 0x00, 0x09, 0x00, 0x00, 0x00
        /*0020*/ 	.byte	0x00, 0x00, 0x00, 0x00


//--------------------- .nv.info._Z28reduccion_memoria_compartidaPfj --------------------------
	.section	.nv.info._Z28reduccion_memoria_compartidaPfj,"",@"SHT_CUDA_INFO"
	.sectionflags	@""
	.align	4


	//----- nvinfo : EIATTR_CUDA_API_VERSION
	.align		4
        /*0000*/ 	.byte	0x04, 0x37
        /*0002*/ 	.short	(.L_7 - .L_6)
.L_6:
        /*0004*/ 	.word	0x00000082


	//----- nvinfo : EIATTR_KPARAM_INFO
	.align		4
.L_7:
        /*0008*/ 	.byte	0x04, 0x17
        /*000a*/ 	.short	(.L_9 - .L_8)
.L_8:
        /*000c*/ 	.word	0x00000000
        /*0010*/ 	.short	0x0001
        /*0012*/ 	.short	0x0008
        /*0014*/ 	.byte	0x00, 0xf0, 0x11, 0x00


	//----- nvinfo : EIATTR_KPARAM_INFO
	.align		4
.L_9:
        /*0018*/ 	.byte	0x04, 0x17
        /*001a*/ 	.short	(.L_11 - .L_10)
.L_10:
        /*001c*/ 	.word	0x00000000
        /*0020*/ 	.short	0x0000
        /*0022*/ 	.short	0x0000
        /*0024*/ 	.byte	0x00, 0xf5, 0x21, 0x00


	//----- nvinfo : EIATTR_SPARSE_MMA_MASK
	.align		4
.L_11:
        /*0028*/ 	.byte	0x03, 0x50
        /*002a*/ 	.short	0x0000


	//----- nvinfo : EIATTR_MAXREG_COUNT
	.align		4
        /*002c*/ 	.byte	0x03, 0x1b
        /*002e*/ 	.short	0x00ff


	//----- nvinfo : EIATTR_NUM_BARRIERS
	.align		4
        /*0030*/ 	.byte	0x02, 0x4c
        /*0032*/ 	.byte	0x01
	.zero		1


	//----- nvinfo : EIATTR_MERCURY_ISA_VERSION
	.align		4
        /*0034*/ 	.byte	0x03, 0x5f
        /*0036*/ 	.short	0x0101


	//----- nvinfo : EIATTR_VRC_CTA_INIT_COUNT
	.align		4
        /*0038*/ 	.byte	0x02, 0x4a
	.zero		1
	.zero		1


	//----- nvinfo : EIATTR_EXIT_INSTR_OFFSETS
	.align		4
        /*003c*/ 	.byte	0x04, 0x1c
        /*003e*/ 	.short	(.L_13 - .L_12)


	//   ....[0]....
.L_12:
        /*0040*/ 	.word	0x00000220


	//   ....[1]....
        /*0044*/ 	.word	0x000002a0


	//----- nvinfo : EIATTR_CBANK_PARAM_SIZE
	.align		4
.L_13:
        /*0048*/ 	.byte	0x03, 0x19
        /*004a*/ 	.short	0x000c


	//----- nvinfo : EIATTR_PARAM_CBANK
	.align		4
        /*004c*/ 	.byte	0x04, 0x0a
        /*004e*/ 	.short	(.L_15 - .L_14)
	.align		4
.L_14:
        /*0050*/ 	.word	index@(.nv.constant0._Z28reduccion_memoria_compartidaPfj)
        /*0054*/ 	.short	0x0380
        /*0056*/ 	.short	0x000c


	//----- nvinfo : EIATTR_SW_WAR
	.align		4
.L_15:
        /*0058*/ 	.byte	0x04, 0x36
        /*005a*/ 	.short	(.L_17 - .L_16)
.L_16:
        /*005c*/ 	.word	0x00000008
.L_17:


//--------------------- .nv.callgraph             --------------------------
	.section	.nv.callgraph,"",@"SHT_CUDA_CALLGRAPH"
	.align	4
	.sectionentsize	8
	.align		4
        /*0000*/ 	.word	0x00000000
	.align		4
        /*0004*/ 	.word	0xffffffff
	.align		4
        /*0008*/ 	.word	0x00000000
	.align		4
        /*000c*/ 	.word	0xfffffffe
	.align		4
        /*0010*/ 	.word	0x00000000
	.align		4
        /*0014*/ 	.word	0xfffffffd
	.align		4
        /*0018*/ 	.word	0x00000000
	.align		4
        /*001c*/ 	.word	0xfffffffc


//--------------------- .text._Z28reduccion_memoria_compartidaPfj --------------------------
	.section	.text._Z28reduccion_memoria_compartidaPfj,"ax",@progbits
	.align	128
        .global         _Z28reduccion_memoria_compartidaPfj
        .type           _Z28reduccion_memoria_compartidaPfj,@function
        .size           _Z28reduccion_memoria_compartidaPfj,(.L_x_3 - _Z28reduccion_memoria_compartidaPfj)
        .other          _Z28reduccion_memoria_compartidaPfj,@"STO_CUDA_ENTRY STV_DEFAULT"
_Z28reduccion_memoria_compartidaPfj:
.text._Z28reduccion_memoria_compartidaPfj:
[----:B------:R-:W-:Y:S01]  /*0000*/  LDC R1, c[0x0][0x37c] ;  /* 0x0000df00ff017b82 */ /* 0x000fe20000000800 */
[----:B------:R-:W0:Y:S01]  /*0010*/  S2R R9, SR_CTAID.X ;  /* 0x0000000000097919 */ /* 0x000e220000002500 */
[----:B------:R-:W0:Y:S01]  /*0020*/  LDCU UR8, c[0x0][0x360] ;  /* 0x00006c00ff0877ac */ /* 0x000e220008000800 */
[----:B------:R-:W-:Y:S01]  /*0030*/  IMAD.MOV.U32 R0, RZ, RZ, RZ ;  /* 0x000000ffff007224 */ /* 0x000fe200078e00ff */
[----:B------:R-:W0:Y:S01]  /*0040*/  S2R R4, SR_TID.X ;  /* 0x0000000000047919 */ /* 0x000e220000002100 */
[----:B------:R-:W1:Y:S01]  /*0050*/  LDCU UR4, c[0x0][0x388] ;  /* 0x00007100ff0477ac */ /* 0x000e620008000800 */
[----:B------:R-:W2:Y:S01]  /*0060*/  LDCU.64 UR6, c[0x0][0x358] ;  /* 0x00006b00ff0677ac */ /* 0x000ea20008000a00 */
[----:B0-----:R-:W-:-:S05]  /*0070*/  IMAD R5, R9, UR8, R4 ;  /* 0x0000000809057c24 */ /* 0x001fca000f8e0204 */
[----:B-1----:R-:W-:-:S13]  /*0080*/  ISETP.GE.U32.AND P0, PT, R5, UR4, PT ;  /* 0x0000000405007c0c */ /* 0x002fda000bf06070 */
[----:B------:R-:W0:Y:S02]  /*0090*/  @!P0 LDC.64 R2, c[0x0][0x380] ;  /* 0x0000e000ff028b82 */ /* 0x000e240000000a00 */
[----:B0-----:R-:W-:-:S05]  /*00a0*/  @!P0 IMAD.WIDE.U32 R2, R5, 0x4, R2 ;  /* 0x0000000405028825 */ /* 0x001fca00078e0002 */
[----:B--2---:R-:W2:Y:S01]  /*00b0*/  @!P0 LDG.E R0, desc[UR6][R2.64] ;  /* 0x0000000602008981 */ /* 0x004ea2000c1e1900 */
[----:B------:R-:W0:Y:S01]  /*00c0*/  S2UR UR5, SR_CgaCtaId ;  /* 0x00000000000579c3 */ /* 0x000e220000008800 */
[----:B------:R-:W-:Y:S01]  /*00d0*/  UMOV UR4, 0x400 ;  /* 0x0000040000047882 */ /* 0x000fe20000000000 */
[----:B------:R-:W-:Y:S01]  /*00e0*/  UISETP.GE.U32.AND UP0, UPT, UR8, 0x2, UPT ;  /* 0x000000020800788c */ /* 0x000fe2000bf06070 */
[----:B------:R-:W-:Y:S01]  /*00f0*/  ISETP.NE.AND P0, PT, R4, RZ, PT ;  /* 0x000000ff0400720c */ /* 0x000fe20003f05270 */
[----:B0-----:R-:W-:-:S06]  /*0100*/  ULEA UR4, UR5, UR4, 0x18 ;  /* 0x0000000405047291 */ /* 0x001fcc000f8ec0ff */
[----:B------:R-:W-:-:S05]  /*0110*/  LEA R7, R4, UR4, 0x2 ;  /* 0x0000000404077c11 */ /* 0x000fca000f8e10ff */
[----:B--2---:R0:W-:Y:S01]  /*0120*/  STS [R7], R0 ;  /* 0x0000000007007388 */ /* 0x0041e20000000800 */
[----:B------:R-:W-:Y:S06]  /*0130*/  BAR.SYNC.DEFER_BLOCKING 0x0 ;  /* 0x0000000000007b1d */ /* 0x000fec0000010000 */
[----:B------:R-:W-:Y:S05]  /*0140*/  BRA.U !UP0, `(.L_x_0) ;  /* 0x0000000108347547 */ /* 0x000fea000b800000 */
[----:B0-----:R-:W-:-:S07]  /*0150*/  IMAD.MOV.U32 R0, RZ, RZ, 0x1 ;  /* 0x00000001ff007424 */ /* 0x001fce00078e00ff */
.L_x_1:
[----:B------:R-:W-:-:S05]  /*0160*/  SHF.L.U32 R6, R0, 0x1, RZ ;  /* 0x0000000100067819 */ /* 0x000fca00000006ff */
[----:B------:R-:W-:-:S05]  /*0170*/  VIADD R2, R6, 0xffffffff ;  /* 0xffffffff06027836 */ /* 0x000fca0000000000 */
[----:B------:R-:W-:-:S13]  /*0180*/  LOP3.LUT P1, RZ, R2, R5, RZ, 0xc0, !PT ;  /* 0x0000000502ff7212 */ /* 0x000fda000782c0ff */
[----:B------:R-:W-:Y:S01]  /*0190*/  @!P1 LEA R2, R0, R7, 0x2 ;  /* 0x0000000700029211 */ /* 0x000fe200078e10ff */
[----:B------:R-:W-:Y:S01]  /*01a0*/  @!P1 LDS R3, [R7] ;  /* 0x0000000007039984 */ /* 0x000fe20000000800 */
[----:B------:R-:W-:-:S04]  /*01b0*/  MOV R0, R6 ;  /* 0x0000000600007202 */ /* 0x000fc80000000f00 */
[----:B------:R-:W0:Y:S02]  /*01c0*/  @!P1 LDS R2, [R2] ;  /* 0x0000000002029984 */ /* 0x000e240000000800 */
[----:B0-----:R-:W-:-:S05]  /*01d0*/  @!P1 FADD R4, R2, R3 ;  /* 0x0000000302049221 */ /* 0x001fca0000000000 */
[----:B------:R1:W-:Y:S01]  /*01e0*/  @!P1 STS [R7], R4 ;  /* 0x0000000407009388 */ /* 0x0003e20000000800 */
[----:B------:R-:W-:Y:S01]  /*01f0*/  BAR.SYNC.DEFER_BLOCKING 0x0 ;  /* 0x0000000000007b1d */ /* 0x000fe20000010000 */
[----:B------:R-:W-:-:S13]  /*0200*/  ISETP.GE.U32.AND P1, PT, R6, UR8, PT ;  /* 0x0000000806007c0c */ /* 0x000fda000bf26070 */
[----:B-1----:R-:W-:Y:S05]  /*0210*/  @!P1 BRA `(.L_x_1) ;  /* 0xfffffffc00d09947 */ /* 0x002fea000383ffff */
.L_x_0:
[----:B------:R-:W-:Y:S05]  /*0220*/  @P0 EXIT ;  /* 0x000000000000094d */ /* 0x000fea0003800000 */
[----:B------:R-:W1:Y:S01]  /*0230*/  S2UR UR5, SR_CgaCtaId ;  /* 0x00000000000579c3 */ /* 0x000e620000008800 */
[----:B------:R-:W-:-:S07]  /*0240*/  UMOV UR4, 0x400 ;  /* 0x0000040000047882 */ /* 0x000fce0000000000 */
[----:B------:R-:W2:Y:S01]  /*0250*/  LDC.64 R2, c[0x0][0x380] ;  /* 0x0000e000ff027b82 */ /* 0x000ea20000000a00 */
[----:B-1----:R-:W-:Y:S01]  /*0260*/  ULEA UR4, UR5, UR4, 0x18 ;  /* 0x0000000405047291 */ /* 0x002fe2000f8ec0ff */
[----:B--2---:R-:W-:-:S08]  /*0270*/  IMAD.WIDE.U32 R2, R9, 0x4, R2 ;  /* 0x0000000409027825 */ /* 0x004fd000078e0002 */
[----:B------:R-:W1:Y:S04]  /*0280*/  LDS R5, [UR4] ;  /* 0x00000004ff057984 */ /* 0x000e680008000800 */
[----:B-1----:R-:W-:Y:S01]  /*0290*/  STG.E desc[UR6][R2.64], R5 ;  /* 0x0000000502007986 */ /* 0x002fe2000c101906 */
[----:B------:R-:W-:Y:S05]  /*02a0*/  EXIT ;  /* 0x000000000000794d */ /* 0x000fea0003800000 */
.L_x_2:
[----:B------:R-:W-:-:S00]  /*02b0*/  BRA `(.L_x_2) ;  /* 0xfffffffc00fc7947 */ /* 0x000fc0000383ffff */
[----:B------:R-:W-:-:S00]  /*02c0*/  NOP ;  /* 0x0000000000007918 */ /* 0x000fc00000000000 */
        /* <DEDUP_REMOVED lines=11> */
.L_x_3:


//--------------------- .nv.shared._Z28reduccion_memoria_compartidaPfj --------------------------
	.section	.nv.shared._Z28reduccion_memoria_compartidaPfj,"aw",@nobits
	.sectionflags	@""
	.align	16
	.zero		1024


//--------------------- .nv.shared.reserved.0     --------------------------
	.section	.nv.shared.reserved.0,"aw",@nobits
	.weak		__nv_reservedSMEM_offset_0_alias
	.size		__nv_reservedSMEM_offset_0_alias, 0, 64
	.other		__nv_reservedSMEM_offset_0_alias,@"STO_CUDA_RESERVED_SHARED STV_DEFAULT"
__nv_reservedSMEM_offset_0_alias:
	.zero		0
	.zero		64


//--------------------- .nv.constant0._Z28reduccion_memoria_compartidaPfj --------------------------
	.section	.nv.constant0._Z28reduccion_memoria_compartidaPfj,"a",@progbits
	.sectionflags	@""
	.align	4
.nv.constant0._Z28reduccion_memoria_compartidaPfj:
	.zero		908


//--------------------- SYMBOLS --------------------------

	.type		.nv.reservedSmem.offset0,@object
	.size		.nv.reservedSmem.offset0,0x4
	.type		.nv.reservedSmem.cap,@object
	.size		.nv.reservedSmem.cap,0x4
